//
// Generated by NVIDIA NVVM Compiler
//
// Compiler Build ID: CL-36424714
// Cuda compilation tools, release 13.0, V13.0.88
// Based on NVVM 20.0.0
//

.version 9.0
.target sm_100
.address_size 64

	// .globl	_Z4multPfS_S_

.visible .entry _Z4multPfS_S_(
	.param .u64 .ptr .align 1 _Z4multPfS_S__param_0,
	.param .u64 .ptr .align 1 _Z4multPfS_S__param_1,
	.param .u64 .ptr .align 1 _Z4multPfS_S__param_2
)
{
	.reg .pred 	%p<3>;
	.reg .b32 	%r<11>;
	.reg .b32 	%f<31>;
	.reg .b64 	%rd<10>;

	ld.param.u64 	%rd4, [_Z4multPfS_S__param_0];
	ld.param.u64 	%rd5, [_Z4multPfS_S__param_1];
	ld.param.u64 	%rd6, [_Z4multPfS_S__param_2];
	mov.u32 	%r6, %ctaid.x;
	mov.u32 	%r1, %ntid.x;
	mov.u32 	%r7, %tid.x;
	mad.lo.s32 	%r10, %r6, %r1, %r7;
	setp.gt.s32 	%p1, %r10, 2;
	@%p1 bra 	$L__BB0_3;
	cvta.to.global.u64 	%rd1, %rd5;
	mov.u32 	%r8, %nctaid.x;
	mul.lo.s32 	%r3, %r8, %r1;
	cvta.to.global.u64 	%rd2, %rd4;
	cvta.to.global.u64 	%rd3, %rd6;
$L__BB0_2:
	mul.lo.s32 	%r9, %r10, 3;
	mul.wide.s32 	%rd7, %r9, 4;
	add.s64 	%rd8, %rd2, %rd7;
	add.s64 	%rd9, %rd3, %rd7;
	ld.global.f32 	%f1, [%rd9];
	ld.global.f32 	%f2, [%rd8];
	ld.global.f32 	%f3, [%rd1];
	fma.rn.f32 	%f4, %f2, %f3, %f1;
	st.global.f32 	[%rd9], %f4;
	ld.global.f32 	%f5, [%rd8+4];
	ld.global.f32 	%f6, [%rd1+12];
	fma.rn.f32 	%f7, %f5, %f6, %f4;
	st.global.f32 	[%rd9], %f7;
	ld.global.f32 	%f8, [%rd8+8];
	ld.global.f32 	%f9, [%rd1+24];
	fma.rn.f32 	%f10, %f8, %f9, %f7;
	st.global.f32 	[%rd9], %f10;
	ld.global.f32 	%f11, [%rd9+4];
	ld.global.f32 	%f12, [%rd8];
	ld.global.f32 	%f13, [%rd1+4];
	fma.rn.f32 	%f14, %f12, %f13, %f11;
	st.global.f32 	[%rd9+4], %f14;
	ld.global.f32 	%f15, [%rd8+4];
	ld.global.f32 	%f16, [%rd1+16];
	fma.rn.f32 	%f17, %f15, %f16, %f14;
	st.global.f32 	[%rd9+4], %f17;
	ld.global.f32 	%f18, [%rd8+8];
	ld.global.f32 	%f19, [%rd1+28];
	fma.rn.f32 	%f20, %f18, %f19, %f17;
	st.global.f32 	[%rd9+4], %f20;
	ld.global.f32 	%f21, [%rd9+8];
	ld.global.f32 	%f22, [%rd8];
	ld.global.f32 	%f23, [%rd1+8];
	fma.rn.f32 	%f24, %f22, %f23, %f21;
	st.global.f32 	[%rd9+8], %f24;
	ld.global.f32 	%f25, [%rd8+4];
	ld.global.f32 	%f26, [%rd1+20];
	fma.rn.f32 	%f27, %f25, %f26, %f24;
	st.global.f32 	[%rd9+8], %f27;
	ld.global.f32 	%f28, [%rd8+8];
	ld.global.f32 	%f29, [%rd1+32];
	fma.rn.f32 	%f30, %f28, %f29, %f27;
	st.global.f32 	[%rd9+8], %f30;
	add.s32 	%r10, %r10, %r3;
	setp.lt.s32 	%p2, %r10, 3;
	@%p2 bra 	$L__BB0_2;
$L__BB0_3:
	ret;

}
	// .globl	_Z2trPfS_
.visible .entry _Z2trPfS_(
	.param .u64 .ptr .align 1 _Z2trPfS__param_0,
	.param .u64 .ptr .align 1 _Z2trPfS__param_1
)
{
	.reg .pred 	%p<6>;
	.reg .b32 	%r<11>;
	.reg .b32 	%f<10>;
	.reg .b64 	%rd<7>;

	ld.param.u64 	%rd4, [_Z2trPfS__param_0];
	ld.param.u64 	%rd5, [_Z2trPfS__param_1];
	cvta.to.global.u64 	%rd1, %rd5;
	mov.u32 	%r6, %ctaid.x;
	mov.u32 	%r1, %ntid.x;
	mov.u32 	%r7, %tid.x;
	mad.lo.s32 	%r10, %r6, %r1, %r7;
	setp.gt.s32 	%p1, %r10, 2;
	@%p1 bra 	$L__BB1_9;
	mov.u32 	%r8, %nctaid.x;
	mul.lo.s32 	%r3, %r8, %r1;
	cvta.to.global.u64 	%rd2, %rd4;
$L__BB1_2:
	shl.b32 	%r9, %r10, 2;
	mul.wide.u32 	%rd6, %r9, 4;
	add.s64 	%rd3, %rd2, %rd6;
	setp.eq.s32 	%p2, %r10, 2;
	@%p2 bra 	$L__BB1_7;
	setp.eq.s32 	%p3, %r10, 1;
	@%p3 bra 	$L__BB1_6;
	setp.ne.s32 	%p4, %r10, 0;
	@%p4 bra 	$L__BB1_8;
	ld.global.f32 	%f7, [%rd3];
	ld.global.f32 	%f8, [%rd1];
	add.f32 	%f9, %f7, %f8;
	st.global.f32 	[%rd1], %f9;
	bra.uni 	$L__BB1_8;
$L__BB1_6:
	ld.global.f32 	%f4, [%rd3];
	ld.global.f32 	%f5, [%rd1];
	add.f32 	%f6, %f4, %f5;
	st.global.f32 	[%rd1], %f6;
	bra.uni 	$L__BB1_8;
$L__BB1_7:
	ld.global.f32 	%f1, [%rd3];
	ld.global.f32 	%f2, [%rd1];
	add.f32 	%f3, %f1, %f2;
	st.global.f32 	[%rd1], %f3;
$L__BB1_8:
	add.s32 	%r10, %r10, %r3;
	setp.lt.s32 	%p5, %r10, 3;
	@%p5 bra 	$L__BB1_2;
$L__BB1_9:
	ret;

}


// ===== COMPILED SASS (sm_100) =====

	.target	sm_100

	.elftype	@"ET_EXEC"


//--------------------- .note.nv.tkinfo           --------------------------
	.section	.note.nv.tkinfo,"",@"SHT_NOTE"
	.sectionflags	@"SHF_NOTE_NV_TKINFO"
	.tkinfo
        /*0018*/ 	.word	0x00000002
        /*0030*/ 	.string	""
        /*0030*/ 	.string	"ptxas"
        /*0030*/ 	.string	"Cuda compilation tools, release 13.0, V13.0.88"
        /*0030*/ 	.string	"Build cuda_13.0.r13.0/compiler.36424714_0"
        /*0030*/ 	.string	"-arch sm_100 -m 64 "



//--------------------- .note.nv.cuinfo           --------------------------
	.section	.note.nv.cuinfo,"",@"SHT_NOTE"
	.sectionflags	@"SHF_NOTE_NV_CUINFO"
        /*0018*/ 	.short	0x0002
        /*001a*/ 	.short	0x0064
        /*001c*/ 	.short	0x0082
	.zero		2


//--------------------- .nv.info                  --------------------------
	.section	.nv.info,"",@"SHT_CUDA_INFO"
	.align	4


	//----- nvinfo : EIATTR_REGCOUNT
	.align		4
        /*0000*/ 	.byte	0x04, 0x2f
        /*0002*/ 	.short	(.L_1 - .L_0)
	.align		4
.L_0:
        /*0004*/ 	.word	index@(_Z4multPfS_S_)
        /*0008*/ 	.word	0x00000014


	//----- nvinfo : EIATTR_FRAME_SIZE
	.align		4
.L_1:
        /*000c*/ 	.byte	0x04, 0x11
        /*000e*/ 	.short	(.L_3 - .L_2)
	.align		4
.L_2:
        /*0010*/ 	.word	index@(_Z4multPfS_S_)
        /*0014*/ 	.word	0x00000000


	//----- nvinfo : EIATTR_REGCOUNT
	.align		4
.L_3:
        /*0018*/ 	.byte	0x04, 0x2f
        /*001a*/ 	.short	(.L_5 - .L_4)
	.align		4
.L_4:
        /*001c*/ 	.word	index@(_Z2trPfS_)
        /*0020*/ 	.word	0x0000000e


	//----- nvinfo : EIATTR_FRAME_SIZE
	.align		4
.L_5:
        /*0024*/ 	.byte	0x04, 0x11
        /*0026*/ 	.short	(.L_7 - .L_6)
	.align		4
.L_6:
        /*0028*/ 	.word	index@(_Z2trPfS_)
        /*002c*/ 	.word	0x00000000


	//----- nvinfo : EIATTR_MIN_STACK_SIZE
	.align		4
.L_7:
        /*0030*/ 	.byte	0x04, 0x12
        /*0032*/ 	.short	(.L_9 - .L_8)
	.align		4
.L_8:
        /*0034*/ 	.word	index@(_Z2trPfS_)
        /*0038*/ 	.word	0x00000000


	//----- nvinfo : EIATTR_MIN_STACK_SIZE
	.align		4
.L_9:
        /*003c*/ 	.byte	0x04, 0x12
        /*003e*/ 	.short	(.L_11 - .L_10)
	.align		4
.L_10:
        /*0040*/ 	.word	index@(_Z4multPfS_S_)
        /*0044*/ 	.word	0x00000000
.L_11:


//--------------------- .nv.compat                --------------------------
	.section	.nv.compat,"",@"SHT_CUDA_COMPAT_INFO"
	.align	4
        /*0000*/ 	.byte	0x02, 0x09, 0x00, 0x00, 0x02, 0x02, 0x01, 0x00, 0x02, 0x05, 0x05, 0x00, 0x03, 0x07, 0x01, 0x01
        /*0010*/ 	.byte	0x02, 0x03, 0x00, 0x00, 0x02, 0x06, 0x01, 0x00, 0x04, 0x0b, 0x08, 0x00, 0x09, 0x00, 0x00, 0x00
        /*0020*/ 	.byte	0x00, 0x00, 0x00, 0x00


//--------------------- .nv.info._Z2trPfS_        --------------------------
	.section	.nv.info._Z2trPfS_,"",@"SHT_CUDA_INFO"
	.sectionflags	@""
	.align	4


	//----- nvinfo : EIATTR_CUDA_API_VERSION
	.align		4
        /*0000*/ 	.byte	0x04, 0x37
        /*0002*/ 	.short	(.L_13 - .L_12)
.L_12:
        /*0004*/ 	.word	0x00000082


	//----- nvinfo : EIATTR_KPARAM_INFO
	.align		4
.L_13:
        /*0008*/ 	.byte	0x04, 0x17
        /*000a*/ 	.short	(.L_15 - .L_14)
.L_14:
        /*000c*/ 	.word	0x00000000
        /*0010*/ 	.short	0x0001
        /*0012*/ 	.short	0x0008
        /*0014*/ 	.byte	0x00, 0xf5, 0x21, 0x00


	//----- nvinfo : EIATTR_KPARAM_INFO
	.align		4
.L_15:
        /*0018*/ 	.byte	0x04, 0x17
        /*001a*/ 	.short	(.L_17 - .L_16)
.L_16:
        /*001c*/ 	.word	0x00000000
        /*0020*/ 	.short	0x0000
        /*0022*/ 	.short	0x0000
        /*0024*/ 	.byte	0x00, 0xf5, 0x21, 0x00


	//----- nvinfo : EIATTR_SPARSE_MMA_MASK
	.align		4
.L_17:
        /*0028*/ 	.byte	0x03, 0x50
        /*002a*/ 	.short	0x0000


	//----- nvinfo : EIATTR_MAXREG_COUNT
	.align		4
        /*002c*/ 	.byte	0x03, 0x1b
        /*002e*/ 	.short	0x00ff


	//----- nvinfo : EIATTR_MERCURY_ISA_VERSION
	.align		4
        /*0030*/ 	.byte	0x03, 0x5f
        /*0032*/ 	.short	0x0101


	//----- nvinfo : EIATTR_VRC_CTA_INIT_COUNT
	.align		4
        /*0034*/ 	.byte	0x02, 0x4a
	.zero		1
	.zero		1


	//----- nvinfo : EIATTR_EXIT_INSTR_OFFSETS
	.align		4
        /*0038*/ 	.byte	0x04, 0x1c
        /*003a*/ 	.short	(.L_19 - .L_18)


	//   ....[0]....
.L_18:
        /*003c*/ 	.word	0x00000060


	//   ....[1]....
        /*0040*/ 	.word	0x00000290


	//----- nvinfo : EIATTR_CRS_STACK_SIZE
	.align		4
.L_19:
        /*0044*/ 	.byte	0x04, 0x1e
        /*0046*/ 	.short	(.L_21 - .L_20)
.L_20:
        /*0048*/ 	.word	0x00000000


	//----- nvinfo : EIATTR_CBANK_PARAM_SIZE
	.align		4
.L_21:
        /*004c*/ 	.byte	0x03, 0x19
        /*004e*/ 	.short	0x0010


	//----- nvinfo : EIATTR_PARAM_CBANK
	.align		4
        /*0050*/ 	.byte	0x04, 0x0a
        /*0052*/ 	.short	(.L_23 - .L_22)
	.align		4
.L_22:
        /*0054*/ 	.word	index@(.nv.constant0._Z2trPfS_)
        /*0058*/ 	.short	0x0380
        /*005a*/ 	.short	0x0010


	//----- nvinfo : EIATTR_SW_WAR
	.align		4
.L_23:
        /*005c*/ 	.byte	0x04, 0x36
        /*005e*/ 	.short	(.L_25 - .L_24)
.L_24:
        /*0060*/ 	.word	0x00000008
.L_25:


//--------------------- .nv.info._Z4multPfS_S_    --------------------------
	.section	.nv.info._Z4multPfS_S_,"",@"SHT_CUDA_INFO"
	.sectionflags	@""
	.align	4


	//----- nvinfo : EIATTR_CUDA_API_VERSION
	.align		4
        /*0000*/ 	.byte	0x04, 0x37
        /*0002*/ 	.short	(.L_27 - .L_26)
.L_26:
        /*0004*/ 	.word	0x00000082


	//----- nvinfo : EIATTR_KPARAM_INFO
	.align		4
.L_27:
        /*0008*/ 	.byte	0x04, 0x17
        /*000a*/ 	.short	(.L_29 - .L_28)
.L_28:
        /*000c*/ 	.word	0x00000000
        /*0010*/ 	.short	0x0002
        /*0012*/ 	.short	0x0010
        /*0014*/ 	.byte	0x00, 0xf5, 0x21, 0x00


	//----- nvinfo : EIATTR_KPARAM_INFO
	.align		4
.L_29:
        /*0018*/ 	.byte	0x04, 0x17
        /*001a*/ 	.short	(.L_31 - .L_30)
.L_30:
        /*001c*/ 	.word	0x00000000
        /*0020*/ 	.short	0x0001
        /*0022*/ 	.short	0x0008
        /*0024*/ 	.byte	0x00, 0xf5, 0x21, 0x00


	//----- nvinfo : EIATTR_KPARAM_INFO
	.align		4
.L_31:
        /*0028*/ 	.byte	0x04, 0x17
        /*002a*/ 	.short	(.L_33 - .L_32)
.L_32:
        /*002c*/ 	.word	0x00000000
        /*0030*/ 	.short	0x0000
        /*0032*/ 	.short	0x0000
        /*0034*/ 	.byte	0x00, 0xf5, 0x21, 0x00


	//----- nvinfo : EIATTR_SPARSE_MMA_MASK
	.align		4
.L_33:
        /*0038*/ 	.byte	0x03, 0x50
        /*003a*/ 	.short	0x0000


	//----- nvinfo : EIATTR_MAXREG_COUNT
	.align		4
        /*003c*/ 	.byte	0x03, 0x1b
        /*003e*/ 	.short	0x00ff


	//----- nvinfo : EIATTR_MERCURY_ISA_VERSION
	.align		4
        /*0040*/ 	.byte	0x03, 0x5f
        /*0042*/ 	.short	0x0101


	//----- nvinfo : EIATTR_VRC_CTA_INIT_COUNT
	.align		4
        /*0044*/ 	.byte	0x02, 0x4a
	.zero		1
	.zero		1


	//----- nvinfo : EIATTR_EXIT_INSTR_OFFSETS
	.align		4
        /*0048*/ 	.byte	0x04, 0x1c
        /*004a*/ 	.short	(.L_35 - .L_34)


	//   ....[0]....
.L_34:
        /*004c*/ 	.word	0x00000060


	//   ....[1]....
        /*0050*/ 	.word	0x000003a0


	//----- nvinfo : EIATTR_CRS_STACK_SIZE
	.align		4
.L_35:
        /*0054*/ 	.byte	0x04, 0x1e
        /*0056*/ 	.short	(.L_37 - .L_36)
.L_36:
        /*0058*/ 	.word	0x00000000


	//----- nvinfo : EIATTR_CBANK_PARAM_SIZE
	.align		4
.L_37:
        /*005c*/ 	.byte	0x03, 0x19
        /*005e*/ 	.short	0x0018


	//----- nvinfo : EIATTR_PARAM_CBANK
	.align		4
        /*0060*/ 	.byte	0x04, 0x0a
        /*0062*/ 	.short	(.L_39 - .L_38)
	.align		4
.L_38:
        /*0064*/ 	.word	index@(.nv.constant0._Z4multPfS_S_)
        /*0068*/ 	.short	0x0380
        /*006a*/ 	.short	0x0018


	//----- nvinfo : EIATTR_SW_WAR
	.align		4
.L_39:
        /*006c*/ 	.byte	0x04, 0x36
        /*006e*/ 	.short	(.L_41 - .L_40)
.L_40:
        /*0070*/ 	.word	0x00000008
.L_41:


//--------------------- .nv.callgraph             --------------------------
	.section	.nv.callgraph,"",@"SHT_CUDA_CALLGRAPH"
	.align	4
	.sectionentsize	8
	.align		4
        /*0000*/ 	.word	0x00000000
	.align		4
        /*0004*/ 	.word	0xffffffff
	.align		4
        /*0008*/ 	.word	0x00000000
	.align		4
        /*000c*/ 	.word	0xfffffffe
	.align		4
        /*0010*/ 	.word	0x00000000
	.align		4
        /*0014*/ 	.word	0xfffffffd
	.align		4
        /*0018*/ 	.word	0x00000000
	.align		4
        /*001c*/ 	.word	0xfffffffc


//--------------------- .text._Z2trPfS_           --------------------------
	.section	.text._Z2trPfS_,"ax",@progbits
	.align	128
        .global         _Z2trPfS_
        .type           _Z2trPfS_,@function
        .size           _Z2trPfS_,(.L_x_8 - _Z2trPfS_)
        .other          _Z2trPfS_,@"STO_CUDA_ENTRY STV_DEFAULT"
_Z2trPfS_:
.text._Z2trPfS_:
[----:B------:R-:W-:Y:S01]  /*0000*/  LDC R1, c[0x0][0x37c] ;  /* 0x0000df00ff017b82 */ /* 0x000fe20000000800 */
[----:B------:R-:W0:Y:S07]  /*0010*/  S2R R0, SR_TID.X ;  /* 0x0000000000007919 */ /* 0x000e2e0000002100 */
[----:B------:R-:W0:Y:S08]  /*0020*/  S2UR UR4, SR_CTAID.X ;  /* 0x00000000000479c3 */ /* 0x000e300000002500 */
[----:B------:R-:W0:Y:S02]  /*0030*/  LDC R9, c[0x0][0x360] ;  /* 0x0000d800ff097b82 */ /* 0x000e240000000800 */
[----:B0-----:R-:W-:-:S05]  /*0040*/  IMAD R0, R9, UR4, R0 ;  /* 0x0000000409007c24 */ /* 0x001fca000f8e0200 */
[----:B------:R-:W-:-:S13]  /*0050*/  ISETP.GT.AND P0, PT, R0, 0x2, PT ;  /* 0x000000020000780c */ /* 0x000fda0003f04270 */
[----:B------:R-:W-:Y:S05]  /*0060*/  @P0 EXIT ;  /* 0x000000000000094d */ /* 0x000fea0003800000 */
[----:B------:R-:W0:Y:S01]  /*0070*/  LDC.64 R2, c[0x0][0x380] ;  /* 0x0000e000ff027b82 */ /* 0x000e220000000a00 */
[----:B------:R-:W1:Y:S01]  /*0080*/  LDCU UR4, c[0x0][0x370] ;  /* 0x00006e00ff0477ac */ /* 0x000e620008000800 */
[----:B------:R-:W2:Y:S01]  /*0090*/  LDCU.64 UR6, c[0x0][0x358] ;  /* 0x00006b00ff0677ac */ /* 0x000ea20008000a00 */
[----:B-1----:R-:W-:-:S07]  /*00a0*/  IMAD R9, R9, UR4, RZ ;  /* 0x0000000409097c24 */ /* 0x002fce000f8e02ff */
.L_x_4:
[C---:B------:R-:W-:Y:S01]  /*00b0*/  ISETP.NE.AND P0, PT, R0.reuse, 0x2, PT ;  /* 0x000000020000780c */ /* 0x040fe20003f05270 */
[----:B------:R-:W-:Y:S01]  /*00c0*/  BSSY.RECONVERGENT B0, `(.L_x_0) ;  /* 0x0000019000007945 */ /* 0x000fe20003800200 */
[----:B------:R-:W-:-:S05]  /*00d0*/  SHF.L.U32 R7, R0, 0x2, RZ ;  /* 0x0000000200077819 */ /* 0x000fca00000006ff */
[----:B0-----:R-:W-:-:S06]  /*00e0*/  IMAD.WIDE.U32 R6, R7, 0x4, R2 ;  /* 0x0000000407067825 */ /* 0x001fcc00078e0002 */
[----:B-1-3--:R-:W-:Y:S05]  /*00f0*/  @!P0 BRA `(.L_x_1) ;  /* 0x0000000000408947 */ /* 0x00afea0003800000 */
[----:B------:R-:W-:-:S13]  /*0100*/  ISETP.NE.AND P0, PT, R0, 0x1, PT ;  /* 0x000000010000780c */ /* 0x000fda0003f05270 */
[----:B------:R-:W-:Y:S05]  /*0110*/  @!P0 BRA `(.L_x_2) ;  /* 0x0000000000208947 */ /* 0x000fea0003800000 */
[----:B------:R-:W-:-:S13]  /*0120*/  ISETP.NE.AND P0, PT, R0, RZ, PT ;  /* 0x000000ff0000720c */ /* 0x000fda0003f05270 */
[----:B------:R-:W-:Y:S05]  /*0130*/  @P0 BRA `(.L_x_3) ;  /* 0x0000000000440947 */ /* 0x000fea0003800000 */
[----:B------:R-:W0:Y:S01]  /*0140*/  LDC.64 R4, c[0x0][0x388] ;  /* 0x0000e200ff047b82 */ /* 0x000e220000000a00 */
[----:B--2---:R-:W2:Y:S04]  /*0150*/  LDG.E R6, desc[UR6][R6.64] ;  /* 0x0000000606067981 */ /* 0x004ea8000c1e1900 */
[----:B0-----:R-:W2:Y:S02]  /*0160*/  LDG.E R11, desc[UR6][R4.64] ;  /* 0x00000006040b7981 */ /* 0x001ea4000c1e1900 */
[----:B--2---:R-:W-:-:S05]  /*0170*/  FADD R11, R6, R11 ;  /* 0x0000000b060b7221 */ /* 0x004fca0000000000 */
[----:B------:R1:W-:Y:S01]  /*0180*/  STG.E desc[UR6][R4.64], R11 ;  /* 0x0000000b04007986 */ /* 0x0003e2000c101906 */
[----:B------:R-:W-:Y:S05]  /*0190*/  BRA `(.L_x_3) ;  /* 0x00000000002c7947 */ /* 0x000fea0003800000 */
.L_x_2:
[----:B------:R-:W0:Y:S01]  /*01a0*/  LDC.64 R4, c[0x0][0x388] ;  /* 0x0000e200ff047b82 */ /* 0x000e220000000a00 */
[----:B--2---:R-:W2:Y:S04]  /*01b0*/  LDG.E R6, desc[UR6][R6.64] ;  /* 0x0000000606067981 */ /* 0x004ea8000c1e1900 */
[----:B0-----:R-:W2:Y:S02]  /*01c0*/  LDG.E R11, desc[UR6][R4.64] ;  /* 0x00000006040b7981 */ /* 0x001ea4000c1e1900 */
[----:B--2---:R-:W-:-:S05]  /*01d0*/  FADD R11, R6, R11 ;  /* 0x0000000b060b7221 */ /* 0x004fca0000000000 */
[----:B------:R0:W-:Y:S01]  /*01e0*/  STG.E desc[UR6][R4.64], R11 ;  /* 0x0000000b04007986 */ /* 0x0001e2000c101906 */
[----:B------:R-:W-:Y:S05]  /*01f0*/  BRA `(.L_x_3) ;  /* 0x0000000000147947 */ /* 0x000fea0003800000 */
.L_x_1:
[----:B------:R-:W0:Y:S01]  /*0200*/  LDC.64 R4, c[0x0][0x388] ;  /* 0x0000e200ff047b82 */ /* 0x000e220000000a00 */
[----:B--2---:R-:W2:Y:S04]  /*0210*/  LDG.E R6, desc[UR6][R6.64] ;  /* 0x0000000606067981 */ /* 0x004ea8000c1e1900 */
[----:B0-----:R-:W2:Y:S02]  /*0220*/  LDG.E R11, desc[UR6][R4.64] ;  /* 0x00000006040b7981 */ /* 0x001ea4000c1e1900 */
[----:B--2---:R-:W-:-:S05]  /*0230*/  FADD R11, R6, R11 ;  /* 0x0000000b060b7221 */ /* 0x004fca0000000000 */
[----:B------:R3:W-:Y:S02]  /*0240*/  STG.E desc[UR6][R4.64], R11 ;  /* 0x0000000b04007986 */ /* 0x0007e4000c101906 */
.L_x_3:
[----:B--2---:R-:W-:Y:S05]  /*0250*/  BSYNC.RECONVERGENT B0 ;  /* 0x0000000000007941 */ /* 0x004fea0003800200 */
.L_x_0:
[----:B------:R-:W-:-:S04]  /*0260*/  IADD3 R0, PT, PT, R9, R0, RZ ;  /* 0x0000000009007210 */ /* 0x000fc80007ffe0ff */
[----:B------:R-:W-:-:S13]  /*0270*/  ISETP.GE.AND P0, PT, R0, 0x3, PT ;  /* 0x000000030000780c */ /* 0x000fda0003f06270 */
[----:B------:R-:W-:Y:S05]  /*0280*/  @!P0 BRA `(.L_x_4) ;  /* 0xfffffffc00888947 */ /* 0x000fea000383ffff */
[----:B------:R-:W-:Y:S05]  /*0290*/  EXIT ;  /* 0x000000000000794d */ /* 0x000fea0003800000 */
.L_x_5:
[----:B------:R-:W-:-:S00]  /*02a0*/  BRA `(.L_x_5) ;  /* 0xfffffffc00fc7947 */ /* 0x000fc0000383ffff */
[----:B------:R-:W-:-:S00]  /*02b0*/  NOP ;  /* 0x0000000000007918 */ /* 0x000fc00000000000 */
        /* <DEDUP_REMOVED lines=12> */
.L_x_8:


//--------------------- .text._Z4multPfS_S_       --------------------------
	.section	.text._Z4multPfS_S_,"ax",@progbits
	.align	128
        .global         _Z4multPfS_S_
        .type           _Z4multPfS_S_,@function
        .size           _Z4multPfS_S_,(.L_x_9 - _Z4multPfS_S_)
        .other          _Z4multPfS_S_,@"STO_CUDA_ENTRY STV_DEFAULT"
_Z4multPfS_S_:
.text._Z4multPfS_S_:
        /* <DEDUP_REMOVED lines=11> */
.L_x_6:
[----:B------:R-:W1:Y:S01]  /*00b0*/  LDC.64 R4, c[0x0][0x380] ;  /* 0x0000e000ff047b82 */ /* 0x000e620000000a00 */
[----:B---3--:R-:W-:Y:S01]  /*00c0*/  LEA R11, R9, R9, 0x1 ;  /* 0x00000009090b7211 */ /* 0x008fe200078e08ff */
[----:B0-2---:R-:W2:Y:S06]  /*00d0*/  LDG.E R10, desc[UR6][R2.64] ;  /* 0x00000006020a7981 */ /* 0x005eac000c1e1900 */
[----:B------:R-:W0:Y:S01]  /*00e0*/  LDC.64 R6, c[0x0][0x390] ;  /* 0x0000e400ff067b82 */ /* 0x000e220000000a00 */
[----:B-1----:R-:W-:-:S04]  /*00f0*/  IMAD.WIDE R4, R11, 0x4, R4 ;  /* 0x000000040b047825 */ /* 0x002fc800078e0204 */
[----:B0-----:R-:W-:Y:S02]  /*0100*/  IMAD.WIDE R6, R11, 0x4, R6 ;  /* 0x000000040b067825 */ /* 0x001fe400078e0206 */
[----:B------:R-:W2:Y:S04]  /*0110*/  LDG.E R11, desc[UR6][R4.64] ;  /* 0x00000006040b7981 */ /* 0x000ea8000c1e1900 */
[----:B------:R-:W2:Y:S02]  /*0120*/  LDG.E R8, desc[UR6][R6.64] ;  /* 0x0000000606087981 */ /* 0x000ea4000c1e1900 */
[----:B--2---:R-:W-:-:S05]  /*0130*/  FFMA R11, R11, R10, R8 ;  /* 0x0000000a0b0b7223 */ /* 0x004fca0000000008 */
[----:B------:R0:W-:Y:S04]  /*0140*/  STG.E desc[UR6][R6.64], R11 ;  /* 0x0000000b06007986 */ /* 0x0001e8000c101906 */
[----:B------:R-:W2:Y:S04]  /*0150*/  LDG.E R8, desc[UR6][R4.64+0x4] ;  /* 0x0000040604087981 */ /* 0x000ea8000c1e1900 */
[----:B------:R-:W2:Y:S02]  /*0160*/  LDG.E R10, desc[UR6][R2.64+0xc] ;  /* 0x00000c06020a7981 */ /* 0x000ea4000c1e1900 */
[----:B--2---:R-:W-:-:S05]  /*0170*/  FFMA R13, R8, R10, R11 ;  /* 0x0000000a080d7223 */ /* 0x004fca000000000b */
[----:B------:R1:W-:Y:S04]  /*0180*/  STG.E desc[UR6][R6.64], R13 ;  /* 0x0000000d06007986 */ /* 0x0003e8000c101906 */
[----:B------:R-:W2:Y:S04]  /*0190*/  LDG.E R8, desc[UR6][R4.64+0x8] ;  /* 0x0000080604087981 */ /* 0x000ea8000c1e1900 */
[----:B------:R-:W2:Y:S02]  /*01a0*/  LDG.E R10, desc[UR6][R2.64+0x18] ;  /* 0x00001806020a7981 */ /* 0x000ea4000c1e1900 */
[----:B--2---:R-:W-:-:S02]  /*01b0*/  FFMA R15, R8, R10, R13 ;  /* 0x0000000a080f7223 */ /* 0x004fc4000000000d */
[----:B------:R-:W2:Y:S04]  /*01c0*/  LDG.E R8, desc[UR6][R6.64+0x4] ;  /* 0x0000040606087981 */ /* 0x000ea8000c1e1900 */
[----:B------:R3:W-:Y:S04]  /*01d0*/  STG.E desc[UR6][R6.64], R15 ;  /* 0x0000000f06007986 */ /* 0x0007e8000c101906 */
[----:B------:R-:W2:Y:S04]  /*01e0*/  LDG.E R17, desc[UR6][R4.64] ;  /* 0x0000000604117981 */ /* 0x000ea8000c1e1900 */
[----:B------:R-:W2:Y:S02]  /*01f0*/  LDG.E R10, desc[UR6][R2.64+0x4] ;  /* 0x00000406020a7981 */ /* 0x000ea4000c1e1900 */
[----:B--2---:R-:W-:-:S05]  /*0200*/  FFMA R17, R17, R10, R8 ;  /* 0x0000000a11117223 */ /* 0x004fca0000000008 */
[----:B------:R-:W-:Y:S04]  /*0210*/  STG.E desc[UR6][R6.64+0x4], R17 ;  /* 0x0000041106007986 */ /* 0x000fe8000c101906 */
[----:B------:R-:W0:Y:S04]  /*0220*/  LDG.E R8, desc[UR6][R4.64+0x4] ;  /* 0x0000040604087981 */ /* 0x000e28000c1e1900 */
[----:B------:R-:W0:Y:S02]  /*0230*/  LDG.E R10, desc[UR6][R2.64+0x10] ;  /* 0x00001006020a7981 */ /* 0x000e24000c1e1900 */
[----:B0-----:R-:W-:-:S05]  /*0240*/  FFMA R11, R8, R10, R17 ;  /* 0x0000000a080b7223 */ /* 0x001fca0000000011 */
[----:B------:R0:W-:Y:S04]  /*0250*/  STG.E desc[UR6][R6.64+0x4], R11 ;  /* 0x0000040b06007986 */ /* 0x0001e8000c101906 */
[----:B------:R-:W1:Y:S04]  /*0260*/  LDG.E R8, desc[UR6][R4.64+0x8] ;  /* 0x0000080604087981 */ /* 0x000e68000c1e1900 */
[----:B------:R-:W1:Y:S02]  /*0270*/  LDG.E R10, desc[UR6][R2.64+0x1c] ;  /* 0x00001c06020a7981 */ /* 0x000e64000c1e1900 */
[----:B-1----:R-:W-:-:S02]  /*0280*/  FFMA R13, R8, R10, R11 ;  /* 0x0000000a080d7223 */ /* 0x002fc4000000000b */
[----:B------:R-:W2:Y:S04]  /*0290*/  LDG.E R8, desc[UR6][R6.64+0x8] ;  /* 0x0000080606087981 */ /* 0x000ea8000c1e1900 */
[----:B------:R1:W-:Y:S04]  /*02a0*/  STG.E desc[UR6][R6.64+0x4], R13 ;  /* 0x0000040d06007986 */ /* 0x0003e8000c101906 */
[----:B---3--:R-:W2:Y:S04]  /*02b0*/  LDG.E R15, desc[UR6][R4.64] ;  /* 0x00000006040f7981 */ /* 0x008ea8000c1e1900 */
[----:B------:R-:W2:Y:S02]  /*02c0*/  LDG.E R10, desc[UR6][R2.64+0x8] ;  /* 0x00000806020a7981 */ /* 0x000ea4000c1e1900 */
[----:B--2---:R-:W-:-:S05]  /*02d0*/  FFMA R15, R15, R10, R8 ;  /* 0x0000000a0f0f7223 */ /* 0x004fca0000000008 */
[----:B------:R3:W-:Y:S04]  /*02e0*/  STG.E desc[UR6][R6.64+0x8], R15 ;  /* 0x0000080f06007986 */ /* 0x0007e8000c101906 */
[----:B------:R-:W0:Y:S04]  /*02f0*/  LDG.E R8, desc[UR6][R4.64+0x4] ;  /* 0x0000040604087981 */ /* 0x000e28000c1e1900 */
[----:B------:R-:W0:Y:S02]  /*0300*/  LDG.E R10, desc[UR6][R2.64+0x14] ;  /* 0x00001406020a7981 */ /* 0x000e24000c1e1900 */
[----:B0-----:R-:W-:-:S05]  /*0310*/  FFMA R11, R8, R10, R15 ;  /* 0x0000000a080b7223 */ /* 0x001fca000000000f */
[----:B------:R3:W-:Y:S04]  /*0320*/  STG.E desc[UR6][R6.64+0x8], R11 ;  /* 0x0000080b06007986 */ /* 0x0007e8000c101906 */
[----:B------:R-:W1:Y:S04]  /*0330*/  LDG.E R8, desc[UR6][R4.64+0x8] ;  /* 0x0000080604087981 */ /* 0x000e68000c1e1900 */
[----:B------:R-:W1:Y:S01]  /*0340*/  LDG.E R10, desc[UR6][R2.64+0x20] ;  /* 0x00002006020a7981 */ /* 0x000e62000c1e1900 */
[----:B------:R-:W-:-:S04]  /*0350*/  IADD3 R9, PT, PT, R0, R9, RZ ;  /* 0x0000000900097210 */ /* 0x000fc80007ffe0ff */
[----:B------:R-:W-:Y:S01]  /*0360*/  ISETP.GE.AND P0, PT, R9, 0x3, PT ;  /* 0x000000030900780c */ /* 0x000fe20003f06270 */
[----:B-1----:R-:W-:-:S05]  /*0370*/  FFMA R13, R8, R10, R11 ;  /* 0x0000000a080d7223 */ /* 0x002fca000000000b */
[----:B------:R3:W-:Y:S07]  /*0380*/  STG.E desc[UR6][R6.64+0x8], R13 ;  /* 0x0000080d06007986 */ /* 0x0007ee000c101906 */
[----:B------:R-:W-:Y:S05]  /*0390*/  @!P0 BRA `(.L_x_6) ;  /* 0xfffffffc00448947 */ /* 0x000fea000383ffff */
[----:B------:R-:W-:Y:S05]  /*03a0*/  EXIT ;  /* 0x000000000000794d */ /* 0x000fea0003800000 */
.L_x_7:
        /* <DEDUP_REMOVED lines=13> */
.L_x_9:


//--------------------- .nv.shared.reserved.0     --------------------------
	.section	.nv.shared.reserved.0,"aw",@nobits
	.weak		__nv_reservedSMEM_offset_0_alias
	.size		__nv_reservedSMEM_offset_0_alias, 0, 64
	.other		__nv_reservedSMEM_offset_0_alias,@"STO_CUDA_RESERVED_SHARED STV_DEFAULT"
__nv_reservedSMEM_offset_0_alias:
	.zero		0
	.zero		64


//--------------------- .nv.constant0._Z2trPfS_   --------------------------
	.section	.nv.constant0._Z2trPfS_,"a",@progbits
	.sectionflags	@""
	.align	4
.nv.constant0._Z2trPfS_:
	.zero		912


//--------------------- .nv.constant0._Z4multPfS_S_ --------------------------
	.section	.nv.constant0._Z4multPfS_S_,"a",@progbits
	.sectionflags	@""
	.align	4
.nv.constant0._Z4multPfS_S_:
	.zero		920


//--------------------- SYMBOLS --------------------------

	.type		.nv.reservedSmem.offset0,@object
	.size		.nv.reservedSmem.offset0,0x4
